//
// Generated by NVIDIA NVVM Compiler
//
// Compiler Build ID: CL-36424714
// Cuda compilation tools, release 13.0, V13.0.88
// Based on NVVM 20.0.0
//

.version 9.0
.target sm_100
.address_size 64

	// .globl	_Z17ConvolutionKernel6MatrixS_
.const .align 4 .b8 Mc[100];

.visible .entry _Z17ConvolutionKernel6MatrixS_(
	.param .align 8 .b8 _Z17ConvolutionKernel6MatrixS__param_0[24],
	.param .align 8 .b8 _Z17ConvolutionKernel6MatrixS__param_1[24]
)
{
	.reg .pred 	%p<81>;
	.reg .b32 	%r<53>;
	.reg .b32 	%f<127>;
	.reg .b64 	%rd<75>;

	ld.param.u32 	%r3, [_Z17ConvolutionKernel6MatrixS__param_0+8];
	ld.param.u32 	%r4, [_Z17ConvolutionKernel6MatrixS__param_1+8];
	ld.param.u64 	%rd2, [_Z17ConvolutionKernel6MatrixS__param_1+16];
	ld.param.v2.u32 	{%r1, %r2}, [_Z17ConvolutionKernel6MatrixS__param_0];
	ld.param.u64 	%rd3, [_Z17ConvolutionKernel6MatrixS__param_0+16];
	cvta.to.global.u64 	%rd1, %rd3;
	mov.u32 	%r22, %ctaid.y;
	mov.u32 	%r23, %ntid.y;
	mov.u32 	%r24, %tid.y;
	mad.lo.s32 	%r5, %r22, %r23, %r24;
	mov.u32 	%r25, %ctaid.x;
	mov.u32 	%r26, %ntid.x;
	mov.u32 	%r27, %tid.x;
	mad.lo.s32 	%r6, %r25, %r26, %r27;
	setp.ge.u32 	%p6, %r5, %r2;
	setp.ge.u32 	%p7, %r6, %r1;
	or.pred  	%p8, %p6, %p7;
	@%p8 bra 	$L__BB0_52;
	add.s32 	%r28, %r5, -2;
	setp.gt.u32 	%p9, %r5, 1;
	setp.lt.u32 	%p10, %r28, %r2;
	and.pred  	%p1, %p9, %p10;
	mul.lo.s32 	%r7, %r28, %r3;
	shr.u32 	%r8, %r7, 2;
	add.s32 	%r9, %r6, -2;
	setp.gt.s32 	%p11, %r6, 1;
	setp.lt.u32 	%p12, %r9, %r1;
	and.pred  	%p2, %p11, %p12;
	and.pred  	%p14, %p1, %p2;
	mov.f32 	%f103, 0f00000000;
	not.pred 	%p15, %p14;
	@%p15 bra 	$L__BB0_3;
	add.s32 	%r29, %r9, %r8;
	mul.wide.u32 	%rd4, %r29, 4;
	add.s64 	%rd5, %rd1, %rd4;
	ld.global.f32 	%f52, [%rd5];
	ld.const.f32 	%f53, [Mc];
	fma.rn.f32 	%f103, %f52, %f53, 0f00000000;
$L__BB0_3:
	add.s32 	%r10, %r6, -1;
	setp.gt.s32 	%p16, %r6, 0;
	setp.lt.u32 	%p17, %r10, %r1;
	and.pred  	%p3, %p16, %p17;
	and.pred  	%p18, %p1, %p3;
	not.pred 	%p19, %p18;
	@%p19 bra 	$L__BB0_5;
	add.s32 	%r30, %r10, %r8;
	mul.wide.u32 	%rd6, %r30, 4;
	add.s64 	%rd7, %rd1, %rd6;
	ld.global.f32 	%f54, [%rd7];
	ld.const.f32 	%f55, [Mc+4];
	fma.rn.f32 	%f103, %f54, %f55, %f103;
$L__BB0_5:
	setp.lt.s32 	%p20, %r6, 0;
	not.pred 	%p21, %p1;
	or.pred  	%p22, %p21, %p20;
	@%p22 bra 	$L__BB0_7;
	add.s32 	%r31, %r6, %r8;
	mul.wide.u32 	%rd8, %r31, 4;
	add.s64 	%rd9, %rd1, %rd8;
	ld.global.f32 	%f56, [%rd9];
	ld.const.f32 	%f57, [Mc+8];
	fma.rn.f32 	%f103, %f56, %f57, %f103;
$L__BB0_7:
	add.s32 	%r32, %r6, 1;
	setp.gt.s32 	%p23, %r6, -2;
	setp.lt.u32 	%p24, %r32, %r1;
	and.pred  	%p4, %p23, %p24;
	and.pred  	%p25, %p1, %p4;
	not.pred 	%p26, %p25;
	@%p26 bra 	$L__BB0_9;
	cvt.u64.u32 	%rd10, %r8;
	cvt.u64.u32 	%rd11, %r6;
	add.s64 	%rd12, %rd11, %rd10;
	shl.b64 	%rd13, %rd12, 2;
	add.s64 	%rd14, %rd1, %rd13;
	ld.global.f32 	%f58, [%rd14+4];
	ld.const.f32 	%f59, [Mc+12];
	fma.rn.f32 	%f103, %f58, %f59, %f103;
$L__BB0_9:
	add.s32 	%r11, %r6, 2;
	setp.gt.s32 	%p27, %r6, -3;
	setp.lt.u32 	%p28, %r11, %r1;
	and.pred  	%p5, %p27, %p28;
	and.pred  	%p29, %p1, %p5;
	not.pred 	%p30, %p29;
	@%p30 bra 	$L__BB0_11;
	add.s32 	%r33, %r11, %r8;
	mul.wide.u32 	%rd15, %r33, 4;
	add.s64 	%rd16, %rd1, %rd15;
	ld.global.f32 	%f60, [%rd16];
	ld.const.f32 	%f61, [Mc+16];
	fma.rn.f32 	%f103, %f60, %f61, %f103;
$L__BB0_11:
	add.s32 	%r12, %r5, -1;
	setp.ge.u32 	%p31, %r12, %r2;
	add.s32 	%r13, %r7, %r3;
	shr.u32 	%r14, %r13, 2;
	not.pred 	%p32, %p2;
	or.pred  	%p33, %p31, %p32;
	@%p33 bra 	$L__BB0_13;
	add.s32 	%r34, %r9, %r14;
	mul.wide.u32 	%rd17, %r34, 4;
	add.s64 	%rd18, %rd1, %rd17;
	ld.global.f32 	%f62, [%rd18];
	ld.const.f32 	%f63, [Mc+20];
	fma.rn.f32 	%f103, %f62, %f63, %f103;
$L__BB0_13:
	setp.ge.u32 	%p34, %r12, %r2;
	not.pred 	%p35, %p3;
	or.pred  	%p36, %p34, %p35;
	@%p36 bra 	$L__BB0_15;
	add.s32 	%r35, %r10, %r14;
	mul.wide.u32 	%rd19, %r35, 4;
	add.s64 	%rd20, %rd1, %rd19;
	ld.global.f32 	%f64, [%rd20];
	ld.const.f32 	%f65, [Mc+24];
	fma.rn.f32 	%f103, %f64, %f65, %f103;
$L__BB0_15:
	setp.ge.u32 	%p37, %r12, %r2;
	setp.lt.s32 	%p38, %r6, 0;
	or.pred  	%p39, %p37, %p38;
	@%p39 bra 	$L__BB0_17;
	add.s32 	%r36, %r6, %r14;
	mul.wide.u32 	%rd21, %r36, 4;
	add.s64 	%rd22, %rd1, %rd21;
	ld.global.f32 	%f66, [%rd22];
	ld.const.f32 	%f67, [Mc+28];
	fma.rn.f32 	%f103, %f66, %f67, %f103;
$L__BB0_17:
	setp.ge.u32 	%p40, %r12, %r2;
	not.pred 	%p41, %p4;
	or.pred  	%p42, %p40, %p41;
	@%p42 bra 	$L__BB0_19;
	cvt.u64.u32 	%rd23, %r14;
	cvt.u64.u32 	%rd24, %r6;
	add.s64 	%rd25, %rd24, %rd23;
	shl.b64 	%rd26, %rd25, 2;
	add.s64 	%rd27, %rd1, %rd26;
	ld.global.f32 	%f68, [%rd27+4];
	ld.const.f32 	%f69, [Mc+32];
	fma.rn.f32 	%f103, %f68, %f69, %f103;
$L__BB0_19:
	setp.ge.u32 	%p43, %r12, %r2;
	not.pred 	%p44, %p5;
	or.pred  	%p45, %p43, %p44;
	@%p45 bra 	$L__BB0_21;
	add.s32 	%r37, %r11, %r14;
	mul.wide.u32 	%rd28, %r37, 4;
	add.s64 	%rd29, %rd1, %rd28;
	ld.global.f32 	%f70, [%rd29];
	ld.const.f32 	%f71, [Mc+36];
	fma.rn.f32 	%f103, %f70, %f71, %f103;
$L__BB0_21:
	add.s32 	%r15, %r13, %r3;
	shr.u32 	%r16, %r15, 2;
	not.pred 	%p46, %p2;
	@%p46 bra 	$L__BB0_23;
	add.s32 	%r38, %r9, %r16;
	mul.wide.u32 	%rd30, %r38, 4;
	add.s64 	%rd31, %rd1, %rd30;
	ld.global.f32 	%f72, [%rd31];
	ld.const.f32 	%f73, [Mc+40];
	fma.rn.f32 	%f103, %f72, %f73, %f103;
$L__BB0_23:
	not.pred 	%p47, %p3;
	@%p47 bra 	$L__BB0_25;
	add.s32 	%r39, %r10, %r16;
	mul.wide.u32 	%rd32, %r39, 4;
	add.s64 	%rd33, %rd1, %rd32;
	ld.global.f32 	%f74, [%rd33];
	ld.const.f32 	%f75, [Mc+44];
	fma.rn.f32 	%f103, %f74, %f75, %f103;
$L__BB0_25:
	setp.lt.s32 	%p48, %r6, 0;
	@%p48 bra 	$L__BB0_27;
	add.s32 	%r40, %r6, %r16;
	mul.wide.u32 	%rd34, %r40, 4;
	add.s64 	%rd35, %rd1, %rd34;
	ld.global.f32 	%f76, [%rd35];
	ld.const.f32 	%f77, [Mc+48];
	fma.rn.f32 	%f103, %f76, %f77, %f103;
$L__BB0_27:
	not.pred 	%p49, %p4;
	@%p49 bra 	$L__BB0_29;
	cvt.u64.u32 	%rd36, %r16;
	cvt.u64.u32 	%rd37, %r6;
	add.s64 	%rd38, %rd37, %rd36;
	shl.b64 	%rd39, %rd38, 2;
	add.s64 	%rd40, %rd1, %rd39;
	ld.global.f32 	%f78, [%rd40+4];
	ld.const.f32 	%f79, [Mc+52];
	fma.rn.f32 	%f103, %f78, %f79, %f103;
$L__BB0_29:
	@%p44 bra 	$L__BB0_31;
	add.s32 	%r41, %r11, %r16;
	mul.wide.u32 	%rd41, %r41, 4;
	add.s64 	%rd42, %rd1, %rd41;
	ld.global.f32 	%f80, [%rd42];
	ld.const.f32 	%f81, [Mc+56];
	fma.rn.f32 	%f103, %f80, %f81, %f103;
$L__BB0_31:
	add.s32 	%r17, %r5, 1;
	setp.ge.u32 	%p51, %r17, %r2;
	add.s32 	%r18, %r15, %r3;
	shr.u32 	%r19, %r18, 2;
	not.pred 	%p52, %p2;
	or.pred  	%p53, %p51, %p52;
	@%p53 bra 	$L__BB0_33;
	add.s32 	%r42, %r9, %r19;
	mul.wide.u32 	%rd43, %r42, 4;
	add.s64 	%rd44, %rd1, %rd43;
	ld.global.f32 	%f82, [%rd44];
	ld.const.f32 	%f83, [Mc+60];
	fma.rn.f32 	%f103, %f82, %f83, %f103;
$L__BB0_33:
	setp.ge.u32 	%p54, %r17, %r2;
	not.pred 	%p55, %p3;
	or.pred  	%p56, %p54, %p55;
	@%p56 bra 	$L__BB0_35;
	add.s32 	%r43, %r10, %r19;
	mul.wide.u32 	%rd45, %r43, 4;
	add.s64 	%rd46, %rd1, %rd45;
	ld.global.f32 	%f84, [%rd46];
	ld.const.f32 	%f85, [Mc+64];
	fma.rn.f32 	%f103, %f84, %f85, %f103;
$L__BB0_35:
	setp.ge.u32 	%p57, %r17, %r2;
	setp.lt.s32 	%p58, %r6, 0;
	or.pred  	%p59, %p57, %p58;
	@%p59 bra 	$L__BB0_37;
	add.s32 	%r44, %r6, %r19;
	mul.wide.u32 	%rd47, %r44, 4;
	add.s64 	%rd48, %rd1, %rd47;
	ld.global.f32 	%f86, [%rd48];
	ld.const.f32 	%f87, [Mc+68];
	fma.rn.f32 	%f103, %f86, %f87, %f103;
$L__BB0_37:
	setp.ge.u32 	%p60, %r17, %r2;
	not.pred 	%p61, %p4;
	or.pred  	%p62, %p60, %p61;
	@%p62 bra 	$L__BB0_39;
	cvt.u64.u32 	%rd49, %r19;
	cvt.u64.u32 	%rd50, %r6;
	add.s64 	%rd51, %rd50, %rd49;
	shl.b64 	%rd52, %rd51, 2;
	add.s64 	%rd53, %rd1, %rd52;
	ld.global.f32 	%f88, [%rd53+4];
	ld.const.f32 	%f89, [Mc+72];
	fma.rn.f32 	%f103, %f88, %f89, %f103;
$L__BB0_39:
	setp.ge.u32 	%p63, %r17, %r2;
	not.pred 	%p64, %p5;
	or.pred  	%p65, %p63, %p64;
	@%p65 bra 	$L__BB0_41;
	add.s32 	%r45, %r11, %r19;
	mul.wide.u32 	%rd54, %r45, 4;
	add.s64 	%rd55, %rd1, %rd54;
	ld.global.f32 	%f90, [%rd55];
	ld.const.f32 	%f91, [Mc+76];
	fma.rn.f32 	%f103, %f90, %f91, %f103;
$L__BB0_41:
	add.s32 	%r20, %r5, 2;
	setp.ge.u32 	%p66, %r20, %r2;
	add.s32 	%r46, %r18, %r3;
	shr.u32 	%r21, %r46, 2;
	not.pred 	%p67, %p2;
	or.pred  	%p68, %p66, %p67;
	@%p68 bra 	$L__BB0_43;
	add.s32 	%r47, %r9, %r21;
	mul.wide.u32 	%rd56, %r47, 4;
	add.s64 	%rd57, %rd1, %rd56;
	ld.global.f32 	%f92, [%rd57];
	ld.const.f32 	%f93, [Mc+80];
	fma.rn.f32 	%f103, %f92, %f93, %f103;
$L__BB0_43:
	setp.ge.u32 	%p69, %r20, %r2;
	not.pred 	%p70, %p3;
	or.pred  	%p71, %p69, %p70;
	@%p71 bra 	$L__BB0_45;
	add.s32 	%r48, %r10, %r21;
	mul.wide.u32 	%rd58, %r48, 4;
	add.s64 	%rd59, %rd1, %rd58;
	ld.global.f32 	%f94, [%rd59];
	ld.const.f32 	%f95, [Mc+84];
	fma.rn.f32 	%f103, %f94, %f95, %f103;
$L__BB0_45:
	setp.ge.u32 	%p72, %r20, %r2;
	setp.lt.s32 	%p73, %r6, 0;
	or.pred  	%p74, %p72, %p73;
	@%p74 bra 	$L__BB0_47;
	add.s32 	%r49, %r6, %r21;
	mul.wide.u32 	%rd60, %r49, 4;
	add.s64 	%rd61, %rd1, %rd60;
	ld.global.f32 	%f96, [%rd61];
	ld.const.f32 	%f97, [Mc+88];
	fma.rn.f32 	%f103, %f96, %f97, %f103;
$L__BB0_47:
	setp.ge.u32 	%p75, %r20, %r2;
	not.pred 	%p76, %p4;
	or.pred  	%p77, %p75, %p76;
	@%p77 bra 	$L__BB0_49;
	cvt.u64.u32 	%rd62, %r21;
	cvt.u64.u32 	%rd63, %r6;
	add.s64 	%rd64, %rd63, %rd62;
	shl.b64 	%rd65, %rd64, 2;
	add.s64 	%rd66, %rd1, %rd65;
	ld.global.f32 	%f98, [%rd66+4];
	ld.const.f32 	%f99, [Mc+92];
	fma.rn.f32 	%f103, %f98, %f99, %f103;
$L__BB0_49:
	setp.ge.u32 	%p78, %r20, %r2;
	or.pred  	%p80, %p78, %p64;
	@%p80 bra 	$L__BB0_51;
	add.s32 	%r50, %r11, %r21;
	mul.wide.u32 	%rd67, %r50, 4;
	add.s64 	%rd68, %rd1, %rd67;
	ld.global.f32 	%f100, [%rd68];
	ld.const.f32 	%f101, [Mc+96];
	fma.rn.f32 	%f103, %f100, %f101, %f103;
$L__BB0_51:
	mul.lo.s32 	%r51, %r4, %r5;
	shr.u32 	%r52, %r51, 2;
	cvt.u64.u32 	%rd69, %r52;
	cvt.s64.s32 	%rd70, %r6;
	add.s64 	%rd71, %rd69, %rd70;
	cvta.to.global.u64 	%rd72, %rd2;
	shl.b64 	%rd73, %rd71, 2;
	add.s64 	%rd74, %rd72, %rd73;
	st.global.f32 	[%rd74], %f103;
$L__BB0_52:
	ret;

}


// ===== COMPILED SASS (sm_100) =====

	.target	sm_100

	.elftype	@"ET_EXEC"


//--------------------- .note.nv.tkinfo           --------------------------
	.section	.note.nv.tkinfo,"",@"SHT_NOTE"
	.sectionflags	@"SHF_NOTE_NV_TKINFO"
	.tkinfo
        /*0018*/ 	.word	0x00000002
        /*0030*/ 	.string	""
        /*0030*/ 	.string	"ptxas"
        /*0030*/ 	.string	"Cuda compilation tools, release 13.0, V13.0.88"
        /*0030*/ 	.string	"Build cuda_13.0.r13.0/compiler.36424714_0"
        /*0030*/ 	.string	"-arch sm_100 -m 64 "



//--------------------- .note.nv.cuinfo           --------------------------
	.section	.note.nv.cuinfo,"",@"SHT_NOTE"
	.sectionflags	@"SHF_NOTE_NV_CUINFO"
        /*0018*/ 	.short	0x0002
        /*001a*/ 	.short	0x0064
        /*001c*/ 	.short	0x0082
	.zero		2


//--------------------- .nv.info                  --------------------------
	.section	.nv.info,"",@"SHT_CUDA_INFO"
	.align	4


	//----- nvinfo : EIATTR_REGCOUNT
	.align		4
        /*0000*/ 	.byte	0x04, 0x2f
        /*0002*/ 	.short	(.L_2 - .L_1)
	.align		4
.L_1:
        /*0004*/ 	.word	index@(_Z17ConvolutionKernel6MatrixS_)
        /*0008*/ 	.word	0x0000001e


	//----- nvinfo : EIATTR_FRAME_SIZE
	.align		4
.L_2:
        /*000c*/ 	.byte	0x04, 0x11
        /*000e*/ 	.short	(.L_4 - .L_3)
	.align		4
.L_3:
        /*0010*/ 	.word	index@(_Z17ConvolutionKernel6MatrixS_)
        /*0014*/ 	.word	0x00000000


	//----- nvinfo : EIATTR_MIN_STACK_SIZE
	.align		4
.L_4:
        /*0018*/ 	.byte	0x04, 0x12
        /*001a*/ 	.short	(.L_6 - .L_5)
	.align		4
.L_5:
        /*001c*/ 	.word	index@(_Z17ConvolutionKernel6MatrixS_)
        /*0020*/ 	.word	0x00000000
.L_6:


//--------------------- .nv.compat                --------------------------
	.section	.nv.compat,"",@"SHT_CUDA_COMPAT_INFO"
	.align	4
        /*0000*/ 	.byte	0x02, 0x09, 0x00, 0x00, 0x02, 0x02, 0x01, 0x00, 0x02, 0x05, 0x05, 0x00, 0x03, 0x07, 0x01, 0x01
        /*0010*/ 	.byte	0x02, 0x03, 0x00, 0x00, 0x02, 0x06, 0x01, 0x00, 0x04, 0x0b, 0x08, 0x00, 0x09, 0x00, 0x00, 0x00
        /*0020*/ 	.byte	0x00, 0x00, 0x00, 0x00


//--------------------- .nv.info._Z17ConvolutionKernel6MatrixS_ --------------------------
	.section	.nv.info._Z17ConvolutionKernel6MatrixS_,"",@"SHT_CUDA_INFO"
	.sectionflags	@""
	.align	4


	//----- nvinfo : EIATTR_CUDA_API_VERSION
	.align		4
        /*0000*/ 	.byte	0x04, 0x37
        /*0002*/ 	.short	(.L_8 - .L_7)
.L_7:
        /*0004*/ 	.word	0x00000082


	//----- nvinfo : EIATTR_KPARAM_INFO
	.align		4
.L_8:
        /*0008*/ 	.byte	0x04, 0x17
        /*000a*/ 	.short	(.L_10 - .L_9)
.L_9:
        /*000c*/ 	.word	0x00000000
        /*0010*/ 	.short	0x0001
        /*0012*/ 	.short	0x0018
        /*0014*/ 	.byte	0x00, 0xf0, 0x61, 0x00


	//----- nvinfo : EIATTR_KPARAM_INFO
	.align		4
.L_10:
        /*0018*/ 	.byte	0x04, 0x17
        /*001a*/ 	.short	(.L_12 - .L_11)
.L_11:
        /*001c*/ 	.word	0x00000000
        /*0020*/ 	.short	0x0000
        /*0022*/ 	.short	0x0000
        /*0024*/ 	.byte	0x00, 0xf0, 0x61, 0x00


	//----- nvinfo : EIATTR_SPARSE_MMA_MASK
	.align		4
.L_12:
        /*0028*/ 	.byte	0x03, 0x50
        /*002a*/ 	.short	0x0000


	//----- nvinfo : EIATTR_MAXREG_COUNT
	.align		4
        /*002c*/ 	.byte	0x03, 0x1b
        /*002e*/ 	.short	0x00ff


	//----- nvinfo : EIATTR_MERCURY_ISA_VERSION
	.align		4
        /*0030*/ 	.byte	0x03, 0x5f
        /*0032*/ 	.short	0x0101


	//----- nvinfo : EIATTR_VRC_CTA_INIT_COUNT
	.align		4
        /*0034*/ 	.byte	0x02, 0x4a
	.zero		1
	.zero		1


	//----- nvinfo : EIATTR_EXIT_INSTR_OFFSETS
	.align		4
        /*0038*/ 	.byte	0x04, 0x1c
        /*003a*/ 	.short	(.L_14 - .L_13)


	//   ....[0]....
.L_13:
        /*003c*/ 	.word	0x000000c0


	//   ....[1]....
        /*0040*/ 	.word	0x00000e90


	//----- nvinfo : EIATTR_CBANK_PARAM_SIZE
	.align		4
.L_14:
        /*0044*/ 	.byte	0x03, 0x19
        /*0046*/ 	.short	0x0030


	//----- nvinfo : EIATTR_PARAM_CBANK
	.align		4
        /*0048*/ 	.byte	0x04, 0x0a
        /*004a*/ 	.short	(.L_16 - .L_15)
	.align		4
.L_15:
        /*004c*/ 	.word	index@(.nv.constant0._Z17ConvolutionKernel6MatrixS_)
        /*0050*/ 	.short	0x0380
        /*0052*/ 	.short	0x0030


	//----- nvinfo : EIATTR_SW_WAR
	.align		4
.L_16:
        /*0054*/ 	.byte	0x04, 0x36
        /*0056*/ 	.short	(.L_18 - .L_17)
.L_17:
        /*0058*/ 	.word	0x00000008
.L_18:


//--------------------- .nv.callgraph             --------------------------
	.section	.nv.callgraph,"",@"SHT_CUDA_CALLGRAPH"
	.align	4
	.sectionentsize	8
	.align		4
        /*0000*/ 	.word	0x00000000
	.align		4
        /*0004*/ 	.word	0xffffffff
	.align		4
        /*0008*/ 	.word	0x00000000
	.align		4
        /*000c*/ 	.word	0xfffffffe
	.align		4
        /*0010*/ 	.word	0x00000000
	.align		4
        /*0014*/ 	.word	0xfffffffd
	.align		4
        /*0018*/ 	.word	0x00000000
	.align		4
        /*001c*/ 	.word	0xfffffffc


//--------------------- .nv.constant3             --------------------------
	.section	.nv.constant3,"a",@progbits
	.align	4
.nv.constant3:
	.type		Mc,@object
	.size		Mc,(.L_0 - Mc)
Mc:
	.zero		100
.L_0:


//--------------------- .text._Z17ConvolutionKernel6MatrixS_ --------------------------
	.section	.text._Z17ConvolutionKernel6MatrixS_,"ax",@progbits
	.align	128
        .global         _Z17ConvolutionKernel6MatrixS_
        .type           _Z17ConvolutionKernel6MatrixS_,@function
        .size           _Z17ConvolutionKernel6MatrixS_,(.L_x_1 - _Z17ConvolutionKernel6MatrixS_)
        .other          _Z17ConvolutionKernel6MatrixS_,@"STO_CUDA_ENTRY STV_DEFAULT"
_Z17ConvolutionKernel6MatrixS_:
.text._Z17ConvolutionKernel6MatrixS_:
[----:B------:R-:W-:Y:S01]  /*0000*/  LDC R1, c[0x0][0x37c] ;  /* 0x0000df00ff017b82 */ /* 0x000fe20000000800 */
[----:B------:R-:W0:Y:S07]  /*0010*/  S2R R3, SR_TID.X ;  /* 0x0000000000037919 */ /* 0x000e2e0000002100 */
[----:B------:R-:W1:Y:S01]  /*0020*/  LDC R17, c[0x0][0x364] ;  /* 0x0000d900ff117b82 */ /* 0x000e620000000800 */
[----:B------:R-:W2:Y:S01]  /*0030*/  LDCU.64 UR6, c[0x0][0x380] ;  /* 0x00007000ff0677ac */ /* 0x000ea20008000a00 */
[----:B------:R-:W1:Y:S06]  /*0040*/  S2R R0, SR_TID.Y ;  /* 0x0000000000007919 */ /* 0x000e6c0000002200 */
[----:B------:R-:W0:Y:S08]  /*0050*/  S2UR UR5, SR_CTAID.X ;  /* 0x00000000000579c3 */ /* 0x000e300000002500 */
[----:B------:R-:W0:Y:S08]  /*0060*/  LDC R20, c[0x0][0x360] ;  /* 0x0000d800ff147b82 */ /* 0x000e300000000800 */
[----:B------:R-:W1:Y:S01]  /*0070*/  S2UR UR4, SR_CTAID.Y ;  /* 0x00000000000479c3 */ /* 0x000e620000002600 */
[----:B0-----:R-:W-:-:S05]  /*0080*/  IMAD R20, R20, UR5, R3 ;  /* 0x0000000514147c24 */ /* 0x001fca000f8e0203 */
[----:B--2---:R-:W-:Y:S01]  /*0090*/  ISETP.GE.U32.AND P0, PT, R20, UR6, PT ;  /* 0x0000000614007c0c */ /* 0x004fe2000bf06070 */
[----:B-1----:R-:W-:-:S05]  /*00a0*/  IMAD R17, R17, UR4, R0 ;  /* 0x0000000411117c24 */ /* 0x002fca000f8e0200 */
[----:B------:R-:W-:-:S13]  /*00b0*/  ISETP.GE.U32.OR P0, PT, R17, UR7, P0 ;  /* 0x0000000711007c0c */ /* 0x000fda0008706470 */
[----:B------:R-:W-:Y:S05]  /*00c0*/  @P0 EXIT ;  /* 0x000000000000094d */ /* 0x000fea0003800000 */
[----:B------:R-:W-:Y:S01]  /*00d0*/  VIADD R2, R17, 0xfffffffe ;  /* 0xfffffffe11027836 */ /* 0x000fe20000000000 */
[----:B------:R-:W0:Y:S01]  /*00e0*/  LDCU UR8, c[0x0][0x388] ;  /* 0x00007100ff0877ac */ /* 0x000e220008000800 */
[----:B------:R-:W-:-:S03]  /*00f0*/  VIADD R19, R20, 0xfffffffe ;  /* 0xfffffffe14137836 */ /* 0x000fc60000000000 */
[----:B------:R-:W-:Y:S01]  /*0100*/  ISETP.GE.U32.AND P6, PT, R2, UR7, PT ;  /* 0x0000000702007c0c */ /* 0x000fe2000bfc6070 */
[----:B------:R-:W1:Y:S01]  /*0110*/  LDCU.64 UR4, c[0x0][0x358] ;  /* 0x00006b00ff0477ac */ /* 0x000e620008000a00 */
[----:B------:R-:W-:Y:S02]  /*0120*/  ISETP.GE.U32.AND P4, PT, R19, UR6, PT ;  /* 0x0000000613007c0c */ /* 0x000fe4000bf86070 */
[C---:B------:R-:W-:Y:S01]  /*0130*/  ISETP.GT.U32.AND P6, PT, R17.reuse, 0x1, !P6 ;  /* 0x000000011100780c */ /* 0x040fe200077c4070 */
[C---:B------:R-:W-:Y:S01]  /*0140*/  VIADD R18, R20.reuse, 0xffffffff ;  /* 0xffffffff14127836 */ /* 0x040fe20000000000 */
[----:B------:R-:W-:Y:S01]  /*0150*/  ISETP.GT.AND P4, PT, R20, 0x1, !P4 ;  /* 0x000000011400780c */ /* 0x000fe20006784270 */
[----:B------:R-:W-:Y:S02]  /*0160*/  HFMA2 R16, -RZ, RZ, 0, 0 ;  /* 0x00000000ff107431 */ /* 0x000fe400000001ff */
[----:B------:R-:W-:Y:S01]  /*0170*/  VIADD R23, R17, 0x1 ;  /* 0x0000000111177836 */ /* 0x000fe20000000000 */
[----:B------:R-:W2:Y:S01]  /*0180*/  LDCU.64 UR10, c[0x0][0x3a8] ;  /* 0x00007500ff0a77ac */ /* 0x000ea20008000a00 */
[----:B------:R-:W-:Y:S01]  /*0190*/  PLOP3.LUT P2, PT, P6, P4, PT, 0x80, 0x8 ;  /* 0x000000000008781c */ /* 0x000fe20003749070 */
[----:B0-----:R-:W-:-:S05]  /*01a0*/  IMAD R2, R2, UR8, RZ ;  /* 0x0000000802027c24 */ /* 0x001fca000f8e02ff */
[----:B------:R-:W-:-:S07]  /*01b0*/  SHF.R.U32.HI R5, RZ, 0x2, R2 ;  /* 0x00000002ff057819 */ /* 0x000fce0000011602 */
[----:B------:R-:W0:Y:S01]  /*01c0*/  @P2 LDC.64 R8, c[0x0][0x390] ;  /* 0x0000e400ff082b82 */ /* 0x000e220000000a00 */
[----:B------:R-:W-:-:S05]  /*01d0*/  @P2 IADD3 R3, PT, PT, R5, R19, RZ ;  /* 0x0000001305032210 */ /* 0x000fca0007ffe0ff */
[----:B0-----:R-:W-:-:S05]  /*01e0*/  @P2 IMAD.WIDE.U32 R8, R3, 0x4, R8 ;  /* 0x0000000403082825 */ /* 0x001fca00078e0008 */
[----:B-1----:R0:W3:Y:S01]  /*01f0*/  @P2 LDG.E R0, desc[UR4][R8.64] ;  /* 0x0000000408002981 */ /* 0x0020e2000c1e1900 */
[----:B------:R-:W-:Y:S01]  /*0200*/  VIADD R3, R20, 0x1 ;  /* 0x0000000114037836 */ /* 0x000fe20000000000 */
[----:B------:R-:W-:-:S04]  /*0210*/  ISETP.GE.U32.AND P3, PT, R18, UR6, PT ;  /* 0x0000000612007c0c */ /* 0x000fc8000bf66070 */
[----:B------:R-:W-:Y:S02]  /*0220*/  ISETP.GE.U32.AND P0, PT, R3, UR6, PT ;  /* 0x0000000603007c0c */ /* 0x000fe4000bf06070 */
[C---:B------:R-:W-:Y:S01]  /*0230*/  ISETP.GT.AND P3, PT, R20.reuse, RZ, !P3 ;  /* 0x000000ff1400720c */ /* 0x040fe20005f64270 */
[----:B------:R-:W3:Y:S01]  /*0240*/  @P2 LDC R3, c[0x3][RZ] ;  /* 0x00c00000ff032b82 */ /* 0x000ee20000000800 */
[----:B------:R-:W-:Y:S02]  /*0250*/  ISETP.GT.AND P0, PT, R20, -0x2, !P0 ;  /* 0xfffffffe1400780c */ /* 0x000fe40004704270 */
[----:B------:R-:W-:Y:S02]  /*0260*/  PLOP3.LUT P1, PT, P6, P3, PT, 0x80, 0x8 ;  /* 0x000000000008781c */ /* 0x000fe40003727070 */
[----:B------:R-:W-:-:S11]  /*0270*/  PLOP3.LUT P5, PT, P6, P0, PT, 0x80, 0x8 ;  /* 0x000000000008781c */ /* 0x000fd600037a1070 */
[----:B0-----:R-:W0:Y:S08]  /*0280*/  @P1 LDC.64 R8, c[0x0][0x390] ;  /* 0x0000e400ff081b82 */ /* 0x001e300000000a00 */
[----:B------:R-:W1:Y:S08]  /*0290*/  @P5 LDC.64 R6, c[0x0][0x390] ;  /* 0x0000e400ff065b82 */ /* 0x000e700000000a00 */
[----:B------:R-:W4:Y:S01]  /*02a0*/  @P5 LDC R12, c[0x3][0xc] ;  /* 0x00c00300ff0c5b82 */ /* 0x000f220000000800 */
[----:B---3--:R-:W-:Y:S01]  /*02b0*/  @P2 FFMA R16, R0, R3, RZ ;  /* 0x0000000300102223 */ /* 0x008fe200000000ff */
[----:B------:R-:W-:Y:S01]  /*02c0*/  @P5 IADD3 R0, P2, PT, R20, R5, RZ ;  /* 0x0000000514005210 */ /* 0x000fe20007f5e0ff */
[----:B------:R-:W-:-:S04]  /*02d0*/  @P1 IMAD.IADD R3, R5, 0x1, R18 ;  /* 0x0000000105031824 */ /* 0x000fc800078e0212 */
[----:B------:R-:W-:Y:S01]  /*02e0*/  @P5 IMAD.X R4, RZ, RZ, RZ, P2 ;  /* 0x000000ffff045224 */ /* 0x000fe200010e06ff */
[----:B-1----:R-:W-:Y:S01]  /*02f0*/  @P5 LEA R6, P2, R0, R6, 0x2 ;  /* 0x0000000600065211 */ /* 0x002fe200078410ff */
[----:B0-----:R-:W-:-:S03]  /*0300*/  @P1 IMAD.WIDE.U32 R8, R3, 0x4, R8 ;  /* 0x0000000403081825 */ /* 0x001fc600078e0008 */
[----:B------:R-:W-:Y:S02]  /*0310*/  @P5 LEA.HI.X R7, R0, R7, R4, 0x2, P2 ;  /* 0x0000000700075211 */ /* 0x000fe400010f1404 */
[C---:B------:R-:W-:Y:S01]  /*0320*/  ISETP.LT.OR P2, PT, R20.reuse, RZ, !P6 ;  /* 0x000000ff1400720c */ /* 0x040fe20007741670 */
[----:B------:R-:W3:Y:S04]  /*0330*/  @P1 LDG.E R9, desc[UR4][R8.64] ;  /* 0x0000000408091981 */ /* 0x000ee8000c1e1900 */
[----:B------:R-:W4:Y:S08]  /*0340*/  @P5 LDG.E R7, desc[UR4][R6.64+0x4] ;  /* 0x0000040406075981 */ /* 0x000f30000c1e1900 */
[----:B------:R-:W0:Y:S01]  /*0350*/  @!P2 LDC.64 R10, c[0x0][0x390] ;  /* 0x0000e400ff0aab82 */ /* 0x000e220000000a00 */
[C---:B------:R-:W-:Y:S01]  /*0360*/  @!P2 IADD3 R3, PT, PT, R20.reuse, R5, RZ ;  /* 0x000000051403a210 */ /* 0x040fe20007ffe0ff */
[----:B------:R-:W-:-:S06]  /*0370*/  VIADD R0, R20, 0x2 ;  /* 0x0000000214007836 */ /* 0x000fcc0000000000 */
[----:B------:R-:W1:Y:S01]  /*0380*/  @!P2 LDC R4, c[0x3][0x8] ;  /* 0x00c00200ff04ab82 */ /* 0x000e620000000800 */
[----:B0-----:R-:W-:-:S07]  /*0390*/  @!P2 IMAD.WIDE.U32 R10, R3, 0x4, R10 ;  /* 0x00000004030aa825 */ /* 0x001fce00078e000a */
[----:B------:R-:W3:Y:S01]  /*03a0*/  @P1 LDC R3, c[0x3][0x4] ;  /* 0x00c00100ff031b82 */ /* 0x000ee20000000800 */
[----:B------:R-:W1:Y:S01]  /*03b0*/  @!P2 LDG.E R11, desc[UR4][R10.64] ;  /* 0x000000040a0ba981 */ /* 0x000e62000c1e1900 */
[----:B------:R-:W-:Y:S02]  /*03c0*/  VIADD R22, R2, UR8 ;  /* 0x0000000802167c36 */ /* 0x000fe40008000000 */
[----:B---3--:R-:W-:Y:S01]  /*03d0*/  @P1 FFMA R16, R9, R3, R16 ;  /* 0x0000000309101223 */ /* 0x008fe20000000010 */
[----:B------:R-:W-:-:S04]  /*03e0*/  ISETP.GE.U32.AND P1, PT, R0, UR6, PT ;  /* 0x0000000600007c0c */ /* 0x000fc8000bf26070 */
[----:B------:R-:W-:-:S04]  /*03f0*/  ISETP.GT.AND P1, PT, R20, -0x3, !P1 ;  /* 0xfffffffd1400780c */ /* 0x000fc80004f24270 */
[----:B------:R-:W-:-:S13]  /*0400*/  PLOP3.LUT P6, PT, P6, P1, PT, 0x80, 0x8 ;  /* 0x000000000008781c */ /* 0x000fda00037c3070 */
[----:B------:R-:W0:Y:S01]  /*0410*/  @P6 LDC.64 R8, c[0x0][0x390] ;  /* 0x0000e400ff086b82 */ /* 0x000e220000000a00 */
[----:B------:R-:W-:Y:S01]  /*0420*/  VIADD R3, R17, 0xffffffff ;  /* 0xffffffff11037836 */ /* 0x000fe20000000000 */
[----:B------:R-:W-:-:S06]  /*0430*/  @P6 IADD3 R5, PT, PT, R5, R0, RZ ;  /* 0x0000000005056210 */ /* 0x000fcc0007ffe0ff */
[----:B------:R-:W3:Y:S01]  /*0440*/  @P6 LDC R2, c[0x3][0x10] ;  /* 0x00c00400ff026b82 */ /* 0x000ee20000000800 */
[----:B-1----:R-:W-:Y:S01]  /*0450*/  @!P2 FFMA R16, R11, R4, R16 ;  /* 0x000000040b10a223 */ /* 0x002fe20000000010 */
[----:B------:R-:W-:-:S03]  /*0460*/  ISETP.GE.U32.OR P2, PT, R3, UR7, !P4 ;  /* 0x0000000703007c0c */ /* 0x000fc6000e746470 */
[----:B----4-:R-:W-:Y:S01]  /*0470*/  @P5 FFMA R16, R7, R12, R16 ;  /* 0x0000000c07105223 */ /* 0x010fe20000000010 */
[----:B0-----:R-:W-:Y:S01]  /*0480*/  @P6 IMAD.WIDE.U32 R8, R5, 0x4, R8 ;  /* 0x0000000405086825 */ /* 0x001fe200078e0008 */
[----:B------:R-:W-:-:S05]  /*0490*/  ISETP.GE.U32.OR P5, PT, R3, UR7, !P3 ;  /* 0x0000000703007c0c */ /* 0x000fca000dfa6470 */
[----:B------:R0:W3:Y:S03]  /*04a0*/  @P6 LDG.E R9, desc[UR4][R8.64] ;  /* 0x0000000408096981 */ /* 0x0000e6000c1e1900 */
[----:B------:R-:W1:Y:S08]  /*04b0*/  @!P2 LDC.64 R10, c[0x0][0x390] ;  /* 0x0000e400ff0aab82 */ /* 0x000e700000000a00 */
[----:B------:R-:W4:Y:S01]  /*04c0*/  @!P5 LDC.64 R6, c[0x0][0x390] ;  /* 0x0000e400ff06db82 */ /* 0x000f220000000a00 */
[----:B------:R-:W-:-:S05]  /*04d0*/  SHF.R.U32.HI R5, RZ, 0x2, R22 ;  /* 0x00000002ff057819 */ /* 0x000fca0000011616 */
[----:B------:R-:W-:Y:S02]  /*04e0*/  @!P2 IMAD.IADD R13, R19, 0x1, R5 ;  /* 0x00000001130da824 */ /* 0x000fe400078e0205 */
[----:B0-----:R-:W0:Y:S02]  /*04f0*/  @!P5 LDC R8, c[0x3][0x18] ;  /* 0x00c00600ff08db82 */ /* 0x001e240000000800 */
[----:B-1----:R-:W-:Y:S01]  /*0500*/  @!P2 IMAD.WIDE.U32 R10, R13, 0x4, R10 ;  /* 0x000000040d0aa825 */ /* 0x002fe200078e000a */
[----:B------:R-:W-:-:S05]  /*0510*/  @!P5 IADD3 R13, PT, PT, R18, R5, RZ ;  /* 0x00000005120dd210 */ /* 0x000fca0007ffe0ff */
[----:B------:R-:W5:Y:S01]  /*0520*/  @!P2 LDG.E R11, desc[UR4][R10.64] ;  /* 0x000000040a0ba981 */ /* 0x000f62000c1e1900 */
[----:B----4-:R-:W-:-:S06]  /*0530*/  @!P5 IMAD.WIDE.U32 R12, R13, 0x4, R6 ;  /* 0x000000040d0cd825 */ /* 0x010fcc00078e0006 */
[----:B------:R-:W0:Y:S01]  /*0540*/  @!P5 LDG.E R13, desc[UR4][R12.64] ;  /* 0x000000040c0dd981 */ /* 0x000e22000c1e1900 */
[----:B---3--:R-:W-:Y:S01]  /*0550*/  @P6 FFMA R16, R9, R2, R16 ;  /* 0x0000000209106223 */ /* 0x008fe20000000010 */
[----:B------:R-:W-:Y:S01]  /*0560*/  ISETP.GE.U32.OR P6, PT, R3, UR7, !P0 ;  /* 0x0000000703007c0c */ /* 0x000fe2000c7c6470 */
[----:B------:R-:W5:-:S12]  /*0570*/  @!P2 LDC R2, c[0x3][0x14] ;  /* 0x00c00500ff02ab82 */ /* 0x000f580000000800 */
[----:B------:R-:W1:Y:S01]  /*0580*/  @!P6 LDC.64 R6, c[0x0][0x390] ;  /* 0x0000e400ff06eb82 */ /* 0x000e620000000a00 */
[----:B-----5:R-:W-:Y:S01]  /*0590*/  @!P2 FFMA R16, R11, R2, R16 ;  /* 0x000000020b10a223 */ /* 0x020fe20000000010 */
[----:B------:R-:W-:-:S05]  /*05a0*/  @!P6 IADD3 R2, P2, PT, R20, R5, RZ ;  /* 0x000000051402e210 */ /* 0x000fca0007f5e0ff */
[----:B------:R-:W-:Y:S02]  /*05b0*/  @!P6 IMAD.X R4, RZ, RZ, RZ, P2 ;  /* 0x000000ffff04e224 */ /* 0x000fe400010e06ff */
[----:B0-----:R-:W-:Y:S01]  /*05c0*/  @!P5 FFMA R16, R13, R8, R16 ;  /* 0x000000080d10d223 */ /* 0x001fe20000000010 */
[----:B-1----:R-:W-:Y:S01]  /*05d0*/  @!P6 LEA R6, P5, R2, R6, 0x2 ;  /* 0x000000060206e211 */ /* 0x002fe200078a10ff */
[----:B------:R-:W0:Y:S01]  /*05e0*/  @P4 LDC.64 R12, c[0x0][0x390] ;  /* 0x0000e400ff0c4b82 */ /* 0x000e220000000a00 */
[----:B------:R-:W-:Y:S02]  /*05f0*/  ISETP.GE.AND P2, PT, R20, RZ, PT ;  /* 0x000000ff1400720c */ /* 0x000fe40003f46270 */
[----:B------:R-:W-:Y:S02]  /*0600*/  @!P6 LEA.HI.X R7, R2, R7, R4, 0x2, P5 ;  /* 0x000000070207e211 */ /* 0x000fe400028f1404 */
[----:B------:R-:W-:-:S03]  /*0610*/  ISETP.GE.U32.OR P5, PT, R3, UR7, !P2 ;  /* 0x0000000703007c0c */ /* 0x000fc6000d7a6470 */
[----:B------:R-:W1:Y:S01]  /*0620*/  @!P6 LDC R4, c[0x3][0x20] ;  /* 0x00c00800ff04eb82 */ /* 0x000e620000000800 */
[----:B------:R-:W1:Y:S01]  /*0630*/  @!P6 LDG.E R7, desc[UR4][R6.64+0x4] ;  /* 0x000004040607e981 */ /* 0x000e62000c1e1900 */
[----:B------:R-:W-:-:S06]  /*0640*/  IADD3 R22, PT, PT, R22, UR8, RZ ;  /* 0x0000000816167c10 */ /* 0x000fcc000fffe0ff */
[----:B------:R-:W3:Y:S08]  /*0650*/  @P2 LDC R24, c[0x3][0x30] ;  /* 0x00c00c00ff182b82 */ /* 0x000ef00000000800 */
[----:B------:R-:W4:Y:S01]  /*0660*/  @!P5 LDC.64 R8, c[0x0][0x390] ;  /* 0x0000e400ff08db82 */ /* 0x000f220000000a00 */
[----:B------:R-:W-:-:S07]  /*0670*/  @!P5 IMAD.IADD R11, R20, 0x1, R5 ;  /* 0x00000001140bd824 */ /* 0x000fce00078e0205 */
[----:B------:R-:W5:Y:S01]  /*0680*/  @!P5 LDC R2, c[0x3][0x1c] ;  /* 0x00c00700ff02db82 */ /* 0x000f620000000800 */
[----:B----4-:R-:W-:-:S06]  /*0690*/  @!P5 IMAD.WIDE.U32 R8, R11, 0x4, R8 ;  /* 0x000000040b08d825 */ /* 0x010fcc00078e0008 */
[----:B------:R-:W5:Y:S01]  /*06a0*/  @!P5 LDG.E R9, desc[UR4][R8.64] ;  /* 0x000000040809d981 */ /* 0x000f62000c1e1900 */
[----:B------:R-:W-:-:S04]  /*06b0*/  SHF.R.U32.HI R21, RZ, 0x2, R22 ;  /* 0x00000002ff157819 */ /* 0x000fc80000011616 */
[----:B------:R-:W-:Y:S01]  /*06c0*/  @P4 IADD3 R25, PT, PT, R19, R21, RZ ;  /* 0x0000001513194210 */ /* 0x000fe20007ffe0ff */
[----:B------:R-:W-:-:S04]  /*06d0*/  @P3 IMAD.IADD R27, R18, 0x1, R21 ;  /* 0x00000001121b3824 */ /* 0x000fc800078e0215 */
[----:B0-----:R-:W-:Y:S01]  /*06e0*/  @P4 IMAD.WIDE.U32 R12, R25, 0x4, R12 ;  /* 0x00000004190c4825 */ /* 0x001fe200078e000c */
[----:B------:R-:W-:-:S03]  /*06f0*/  @P2 IADD3 R25, PT, PT, R20, R21, RZ ;  /* 0x0000001514192210 */ /* 0x000fc60007ffe0ff */
[----:B------:R-:W-:Y:S02]  /*0700*/  VIADD R22, R22, UR8 ;  /* 0x0000000816167c36 */ /* 0x000fe40008000000 */
[----:B------:R0:W4:Y:S02]  /*0710*/  @P4 LDG.E R13, desc[UR4][R12.64] ;  /* 0x000000040c0d4981 */ /* 0x000124000c1e1900 */
[----:B0-----:R-:W4:Y:S01]  /*0720*/  @P4 LDC R12, c[0x3][0x28] ;  /* 0x00c00a00ff0c4b82 */ /* 0x001f220000000800 */
[----:B-----5:R-:W-:Y:S01]  /*0730*/  @!P5 FFMA R16, R9, R2, R16 ;  /* 0x000000020910d223 */ /* 0x020fe20000000010 */
[----:B------:R-:W-:-:S06]  /*0740*/  ISETP.GE.U32.OR P5, PT, R3, UR7, !P1 ;  /* 0x0000000703007c0c */ /* 0x000fcc000cfa6470 */
[----:B------:R-:W0:Y:S08]  /*0750*/  @P3 LDC.64 R8, c[0x0][0x390] ;  /* 0x0000e400ff083b82 */ /* 0x000e300000000a00 */
[----:B------:R-:W5:Y:S08]  /*0760*/  @P0 LDC.64 R2, c[0x0][0x390] ;  /* 0x0000e400ff020b82 */ /* 0x000f700000000a00 */
[----:B------:R-:W2:Y:S01]  /*0770*/  @!P5 LDC.64 R14, c[0x0][0x390] ;  /* 0x0000e400ff0edb82 */ /* 0x000ea20000000a00 */
[----:B-1----:R-:W-:Y:S01]  /*0780*/  @!P6 FFMA R16, R7, R4, R16 ;  /* 0x000000040710e223 */ /* 0x002fe20000000010 */
[----:B------:R-:W-:-:S04]  /*0790*/  @P0 IADD3 R4, P6, PT, R20, R21, RZ ;  /* 0x0000001514040210 */ /* 0x000fc80007fde0ff */
[----:B------:R-:W-:Y:S01]  /*07a0*/  @P0 IADD3.X R6, PT, PT, RZ, RZ, RZ, P6, !PT ;  /* 0x000000ffff060210 */ /* 0x000fe200037fe4ff */
[----:B------:R-:W-:Y:S01]  /*07b0*/  @!P5 IMAD.IADD R7, R0, 0x1, R5 ;  /* 0x000000010007d824 */ /* 0x000fe200078e0205 */
[----:B-----5:R-:W-:-:S04]  /*07c0*/  @P0 LEA R2, P6, R4, R2, 0x2 ;  /* 0x0000000204020211 */ /* 0x020fc800078c10ff */
[----:B------:R-:W-:Y:S02]  /*07d0*/  @P0 LEA.HI.X R3, R4, R3, R6, 0x2, P6 ;  /* 0x0000000304030211 */ /* 0x000fe400030f1406 */
[----:B------:R-:W-:Y:S01]  /*07e0*/  ISETP.GE.U32.OR P6, PT, R23, UR7, !P4 ;  /* 0x0000000717007c0c */ /* 0x000fe2000e7c6470 */
[----:B------:R-:W1:Y:S01]  /*07f0*/  @P2 LDC.64 R4, c[0x0][0x390] ;  /* 0x0000e400ff042b82 */ /* 0x000e620000000a00 */
[----:B--2---:R-:W-:-:S06]  /*0800*/  @!P5 IMAD.WIDE.U32 R14, R7, 0x4, R14 ;  /* 0x00000004070ed825 */ /* 0x004fcc00078e000e */
[----:B------:R2:W5:Y:S01]  /*0810*/  @!P5 LDG.E R15, desc[UR4][R14.64] ;  /* 0x000000040e0fd981 */ /* 0x000562000c1e1900 */
[----:B------:R-:W3:Y:S08]  /*0820*/  @P1 LDC.64 R6, c[0x0][0x390] ;  /* 0x0000e400ff061b82 */ /* 0x000ef00000000a00 */
[----:B------:R-:W4:Y:S01]  /*0830*/  @!P6 LDC.64 R10, c[0x0][0x390] ;  /* 0x0000e400ff0aeb82 */ /* 0x000f220000000a00 */
[----:B0-----:R-:W-:-:S06]  /*0840*/  @P3 IMAD.WIDE.U32 R8, R27, 0x4, R8 ;  /* 0x000000041b083825 */ /* 0x001fcc00078e0008 */
[----:B------:R0:W5:Y:S01]  /*0850*/  @P3 LDG.E R9, desc[UR4][R8.64] ;  /* 0x0000000408093981 */ /* 0x000162000c1e1900 */
[----:B-1----:R-:W-:Y:S01]  /*0860*/  @P2 IMAD.WIDE.U32 R4, R25, 0x4, R4 ;  /* 0x0000000419042825 */ /* 0x002fe200078e0004 */
[----:B------:R-:W-:Y:S01]  /*0870*/  @P1 IADD3 R25, PT, PT, R0, R21, RZ ;  /* 0x0000001500191210 */ /* 0x000fe20007ffe0ff */
[----:B--2---:R-:W1:Y:S01]  /*0880*/  @P3 LDC R14, c[0x3][0x2c] ;  /* 0x00c00b00ff0e3b82 */ /* 0x004e620000000800 */
[----:B------:R-:W-:-:S03]  /*0890*/  SHF.R.U32.HI R21, RZ, 0x2, R22 ;  /* 0x00000002ff157819 */ /* 0x000fc60000011616 */
[----:B------:R2:W5:Y:S01]  /*08a0*/  @P2 LDG.E R5, desc[UR4][R4.64] ;  /* 0x0000000404052981 */ /* 0x000562000c1e1900 */
[----:B---3--:R-:W-:-:S03]  /*08b0*/  @P1 IMAD.WIDE.U32 R6, R25, 0x4, R6 ;  /* 0x0000000419061825 */ /* 0x008fc600078e0006 */
[----:B------:R3:W3:Y:S01]  /*08c0*/  @P0 LDG.E R25, desc[UR4][R2.64+0x4] ;  /* 0x0000040402190981 */ /* 0x0006e2000c1e1900 */
[----:B0-----:R-:W5:Y:S01]  /*08d0*/  @!P5 LDC R8, c[0x3][0x24] ;  /* 0x00c00900ff08db82 */ /* 0x001f620000000800 */
[----:B------:R-:W-:Y:S02]  /*08e0*/  @!P6 IMAD.IADD R27, R19, 0x1, R21 ;  /* 0x00000001131be824 */ /* 0x000fe400078e0215 */
[----:B------:R-:W3:Y:S02]  /*08f0*/  @P1 LDG.E R7, desc[UR4][R6.64] ;  /* 0x0000000406071981 */ /* 0x000ee4000c1e1900 */
[----:B----4-:R-:W-:-:S03]  /*0900*/  @!P6 IMAD.WIDE.U32 R10, R27, 0x4, R10 ;  /* 0x000000041b0ae825 */ /* 0x010fc600078e000a */
[----:B--2---:R-:W0:Y:S03]  /*0910*/  @P0 LDC R4, c[0x3][0x34] ;  /* 0x00c00d00ff040b82 */ /* 0x004e260000000800 */
[----:B------:R-:W2:Y:S01]  /*0920*/  @!P6 LDG.E R11, desc[UR4][R10.64] ;  /* 0x000000040a0be981 */ /* 0x000ea2000c1e1900 */
[----:B-----5:R-:W-:Y:S01]  /*0930*/  @!P5 FFMA R16, R15, R8, R16 ;  /* 0x000000080f10d223 */ /* 0x020fe20000000010 */
[----:B------:R-:W-:-:S03]  /*0940*/  ISETP.GE.U32.OR P5, PT, R23, UR7, !P3 ;  /* 0x0000000717007c0c */ /* 0x000fc6000dfa6470 */
[----:B------:R-:W4:Y:S01]  /*0950*/  @P1 LDC R8, c[0x3][0x38] ;  /* 0x00c00e00ff081b82 */ /* 0x000f220000000800 */
[----:B------:R-:W-:-:S07]  /*0960*/  @P4 FFMA R16, R13, R12, R16 ;  /* 0x0000000c0d104223 */ /* 0x000fce0000000010 */
[----:B------:R-:W2:Y:S01]  /*0970*/  @!P6 LDC R15, c[0x3][0x3c] ;  /* 0x00c00f00ff0feb82 */ /* 0x000ea20000000800 */
[----:B-1----:R-:W-:-:S07]  /*0980*/  @P3 FFMA R16, R9, R14, R16 ;  /* 0x0000000e09103223 */ /* 0x002fce0000000010 */
[----:B---3--:R-:W1:Y:S01]  /*0990*/  @!P5 LDC.64 R2, c[0x0][0x390] ;  /* 0x0000e400ff02db82 */ /* 0x008e620000000a00 */
[----:B------:R-:W-:-:S04]  /*09a0*/  @P2 FFMA R16, R5, R24, R16 ;  /* 0x0000001805102223 */ /* 0x000fc80000000010 */
[----:B0-----:R-:W-:Y:S01]  /*09b0*/  @P0 FFMA R16, R25, R4, R16 ;  /* 0x0000000419100223 */ /* 0x001fe20000000010 */
[----:B------:R-:W-:Y:S02]  /*09c0*/  @!P5 IADD3 R5, PT, PT, R18, R21, RZ ;  /* 0x000000151205d210 */ /* 0x000fe40007ffe0ff */
[----:B------:R-:W0:Y:S01]  /*09d0*/  @!P5 LDC R4, c[0x3][0x40] ;  /* 0x00c01000ff04db82 */ /* 0x000e220000000800 */
[----:B----4-:R-:W-:-:S04]  /*09e0*/  @P1 FFMA R16, R7, R8, R16 ;  /* 0x0000000807101223 */ /* 0x010fc80000000010 */
[----:B--2---:R-:W-:Y:S01]  /*09f0*/  @!P6 FFMA R16, R11, R15, R16 ;  /* 0x0000000f0b10e223 */ /* 0x004fe20000000010 */
[----:B------:R-:W-:Y:S01]  /*0a00*/  ISETP.GE.U32.OR P6, PT, R23, UR7, !P2 ;  /* 0x0000000717007c0c */ /* 0x000fe2000d7c6470 */
[----:B-1----:R-:W-:-:S06]  /*0a10*/  @!P5 IMAD.WIDE.U32 R2, R5, 0x4, R2 ;  /* 0x000000040502d825 */ /* 0x002fcc00078e0002 */
[----:B------:R-:W0:Y:S06]  /*0a20*/  @!P5 LDG.E R3, desc[UR4][R2.64] ;  /* 0x000000040203d981 */ /* 0x000e2c000c1e1900 */
[----:B------:R-:W1:Y:S01]  /*0a30*/  @!P6 LDC.64 R6, c[0x0][0x390] ;  /* 0x0000e400ff06eb82 */ /* 0x000e620000000a00 */
[----:B------:R-:W-:Y:S01]  /*0a40*/  @!P6 IMAD.IADD R5, R20, 0x1, R21 ;  /* 0x000000011405e824 */ /* 0x000fe200078e0215 */
[----:B------:R-:W-:-:S06]  /*0a50*/  IADD3 R10, PT, PT, R17, 0x2, RZ ;  /* 0x00000002110a7810 */ /* 0x000fcc0007ffe0ff */
[----:B------:R-:W2:Y:S01]  /*0a60*/  @!P6 LDC R8, c[0x3][0x44] ;  /* 0x00c01100ff08eb82 */ /* 0x000ea20000000800 */
[----:B-1----:R-:W-:-:S06]  /*0a70*/  @!P6 IMAD.WIDE.U32 R6, R5, 0x4, R6 ;  /* 0x000000040506e825 */ /* 0x002fcc00078e0006 */
[----:B------:R-:W2:Y:S01]  /*0a80*/  @!P6 LDG.E R7, desc[UR4][R6.64] ;  /* 0x000000040607e981 */ /* 0x000ea2000c1e1900 */
[----:B------:R-:W-:Y:S01]  /*0a90*/  VIADD R25, R22, UR8 ;  /* 0x0000000816197c36 */ /* 0x000fe20008000000 */
[C---:B------:R-:W-:Y:S01]  /*0aa0*/  ISETP.GE.U32.OR P4, PT, R10.reuse, UR7, !P4 ;  /* 0x000000070a007c0c */ /* 0x040fe2000e786470 */
[----:B------:R-:W1:Y:S03]  /*0ab0*/  LDCU UR8, c[0x0][0x3a0] ;  /* 0x00007400ff0877ac */ /* 0x000e660008000800 */
[----:B------:R-:W-:Y:S02]  /*0ac0*/  SHF.R.U32.HI R25, RZ, 0x2, R25 ;  /* 0x00000002ff197819 */ /* 0x000fe40000011619 */
[C---:B------:R-:W-:Y:S02]  /*0ad0*/  ISETP.GE.U32.OR P3, PT, R10.reuse, UR7, !P3 ;  /* 0x000000070a007c0c */ /* 0x040fe4000df66470 */
[----:B------:R-:W-:-:S13]  /*0ae0*/  ISETP.GE.U32.OR P2, PT, R10, UR7, !P2 ;  /* 0x000000070a007c0c */ /* 0x000fda000d746470 */
[----:B------:R-:W3:Y:S01]  /*0af0*/  @!P2 LDC.64 R12, c[0x0][0x390] ;  /* 0x0000e400ff0cab82 */ /* 0x000ee20000000a00 */
[----:B------:R-:W-:Y:S02]  /*0b00*/  @!P4 IMAD.IADD R19, R19, 0x1, R25 ;  /* 0x000000011313c824 */ /* 0x000fe400078e0219 */
[----:B0-----:R-:W-:Y:S01]  /*0b10*/  @!P5 FFMA R16, R3, R4, R16 ;  /* 0x000000040310d223 */ /* 0x001fe20000000010 */
[----:B------:R-:W-:Y:S02]  /*0b20*/  ISETP.GE.U32.OR P5, PT, R23, UR7, !P0 ;  /* 0x0000000717007c0c */ /* 0x000fe4000c7a6470 */
[----:B------:R-:W-:-:S11]  /*0b30*/  ISETP.GE.U32.OR P0, PT, R10, UR7, !P0 ;  /* 0x000000070a007c0c */ /* 0x000fd6000c706470 */
[----:B------:R-:W0:Y:S08]  /*0b40*/  @!P5 LDC.64 R4, c[0x0][0x390] ;  /* 0x0000e400ff04db82 */ /* 0x000e300000000a00 */
[----:B------:R-:W4:Y:S01]  /*0b50*/  @!P0 LDC.64 R2, c[0x0][0x390] ;  /* 0x0000e400ff028b82 */ /* 0x000f220000000a00 */
[----:B--2---:R-:W-:Y:S01]  /*0b60*/  @!P6 FFMA R16, R7, R8, R16 ;  /* 0x000000080710e223 */ /* 0x004fe20000000010 */
[----:B------:R-:W-:-:S04]  /*0b70*/  @!P5 IADD3 R8, P6, PT, R20, R21, RZ ;  /* 0x000000151408d210 */ /* 0x000fc80007fde0ff */
[----:B------:R-:W-:Y:S02]  /*0b80*/  @!P5 IADD3.X R6, PT, PT, RZ, RZ, RZ, P6, !PT ;  /* 0x000000ffff06d210 */ /* 0x000fe400037fe4ff */
[----:B0-----:R-:W-:-:S04]  /*0b90*/  @!P5 LEA R4, P6, R8, R4, 0x2 ;  /* 0x000000040804d211 */ /* 0x001fc800078c10ff */
[----:B------:R-:W-:Y:S02]  /*0ba0*/  @!P5 LEA.HI.X R5, R8, R5, R6, 0x2, P6 ;  /* 0x000000050805d211 */ /* 0x000fe400030f1406 */
[----:B------:R-:W-:Y:S01]  /*0bb0*/  @!P0 IADD3 R6, P6, PT, R20, R25, RZ ;  /* 0x0000001914068210 */ /* 0x000fe20007fde0ff */
[----:B------:R-:W0:Y:S03]  /*0bc0*/  @!P4 LDC.64 R8, c[0x0][0x390] ;  /* 0x0000e400ff08cb82 */ /* 0x000e260000000a00 */
[----:B------:R2:W5:Y:S01]  /*0bd0*/  @!P5 LDG.E R5, desc[UR4][R4.64+0x4] ;  /* 0x000004040405d981 */ /* 0x000562000c1e1900 */
[----:B------:R-:W-:Y:S01]  /*0be0*/  @!P0 IMAD.X R7, RZ, RZ, RZ, P6 ;  /* 0x000000ffff078224 */ /* 0x000fe200030e06ff */
[----:B----4-:R-:W-:-:S04]  /*0bf0*/  @!P0 LEA R2, P6, R6, R2, 0x2 ;  /* 0x0000000206028211 */ /* 0x010fc800078c10ff */
[----:B------:R-:W-:Y:S02]  /*0c00*/  @!P0 LEA.HI.X R3, R6, R3, R7, 0x2, P6 ;  /* 0x0000000306038211 */ /* 0x000fe400030f1407 */
[----:B------:R-:W-:Y:S02]  /*0c10*/  ISETP.GE.U32.OR P6, PT, R23, UR7, !P1 ;  /* 0x0000000717007c0c */ /* 0x000fe4000cfc6470 */
[----:B------:R-:W-:Y:S02]  /*0c20*/  ISETP.GE.U32.OR P1, PT, R10, UR7, !P1 ;  /* 0x000000070a007c0c */ /* 0x000fe4000cf26470 */
[----:B------:R-:W4:Y:S01]  /*0c30*/  @!P3 LDC.64 R10, c[0x0][0x390] ;  /* 0x0000e400ff0abb82 */ /* 0x000f220000000a00 */
[----:B------:R-:W5:Y:S08]  /*0c40*/  @!P0 LDG.E R3, desc[UR4][R2.64+0x4] ;  /* 0x0000040402038981 */ /* 0x000f70000c1e1900 */
[----:B------:R-:W1:Y:S01]  /*0c50*/  @!P6 LDC.64 R6, c[0x0][0x390] ;  /* 0x0000e400ff06eb82 */ /* 0x000e620000000a00 */
[----:B------:R-:W-:-:S07]  /*0c60*/  @!P6 IADD3 R21, PT, PT, R0, R21, RZ ;  /* 0x000000150015e210 */ /* 0x000fce0007ffe0ff */
[----:B------:R-:W3:Y:S01]  /*0c70*/  @!P1 LDC.64 R14, c[0x0][0x390] ;  /* 0x0000e400ff0e9b82 */ /* 0x000ee20000000a00 */
[----:B0-----:R-:W-:-:S04]  /*0c80*/  @!P4 IMAD.WIDE.U32 R8, R19, 0x4, R8 ;  /* 0x000000041308c825 */ /* 0x001fc800078e0008 */
[----:B------:R-:W-:Y:S02]  /*0c90*/  @!P2 IMAD.IADD R19, R20, 0x1, R25 ;  /* 0x000000011413a824 */ /* 0x000fe400078e0219 */
[----:B------:R0:W5:Y:S01]  /*0ca0*/  @!P4 LDG.E R9, desc[UR4][R8.64] ;  /* 0x000000040809c981 */ /* 0x000162000c1e1900 */
[----:B--2---:R-:W2:Y:S01]  /*0cb0*/  @!P6 LDC R4, c[0x3][0x4c] ;  /* 0x00c01300ff04eb82 */ /* 0x004ea20000000800 */
[----:B-1----:R-:W-:Y:S01]  /*0cc0*/  @!P6 IMAD.WIDE.U32 R6, R21, 0x4, R6 ;  /* 0x000000041506e825 */ /* 0x002fe200078e0006 */
[----:B------:R-:W-:-:S06]  /*0cd0*/  @!P3 IADD3 R21, PT, PT, R18, R25, RZ ;  /* 0x000000191215b210 */ /* 0x000fcc0007ffe0ff */
[----:B0-----:R-:W0:Y:S01]  /*0ce0*/  @!P3 LDC R8, c[0x3][0x54] ;  /* 0x00c01500ff08bb82 */ /* 0x001e220000000800 */
[----:B------:R1:W2:Y:S01]  /*0cf0*/  @!P6 LDG.E R7, desc[UR4][R6.64] ;  /* 0x000000040607e981 */ /* 0x0002a2000c1e1900 */
[----:B----4-:R-:W-:Y:S01]  /*0d00*/  @!P3 IMAD.WIDE.U32 R10, R21, 0x4, R10 ;  /* 0x00000004150ab825 */ /* 0x010fe200078e000a */
[----:B------:R-:W-:-:S05]  /*0d10*/  @!P1 IADD3 R25, PT, PT, R0, R25, RZ ;  /* 0x0000001900199210 */ /* 0x000fca0007ffe0ff */
[----:B------:R-:W5:Y:S01]  /*0d20*/  @!P5 LDC R0, c[0x3][0x48] ;  /* 0x00c01200ff00db82 */ /* 0x000f620000000800 */
[----:B---3--:R-:W-:Y:S01]  /*0d30*/  @!P2 IMAD.WIDE.U32 R12, R19, 0x4, R12 ;  /* 0x00000004130ca825 */ /* 0x008fe200078e000c */
[----:B------:R3:W0:Y:S03]  /*0d40*/  @!P3 LDG.E R11, desc[UR4][R10.64] ;  /* 0x000000040a0bb981 */ /* 0x000626000c1e1900 */
[----:B------:R-:W-:Y:S02]  /*0d50*/  @!P1 IMAD.WIDE.U32 R14, R25, 0x4, R14 ;  /* 0x00000004190e9825 */ /* 0x000fe400078e000e */
[----:B------:R-:W4:Y:S01]  /*0d60*/  @!P2 LDG.E R13, desc[UR4][R12.64] ;  /* 0x000000040c0da981 */ /* 0x000f22000c1e1900 */
[----:B-1----:R-:W1:Y:S03]  /*0d70*/  @!P4 LDC R6, c[0x3][0x50] ;  /* 0x00c01400ff06cb82 */ /* 0x002e660000000800 */
[----:B------:R-:W4:Y:S05]  /*0d80*/  @!P1 LDG.E R15, desc[UR4][R14.64] ;  /* 0x000000040e0f9981 */ /* 0x000f2a000c1e1900 */
[----:B---3--:R-:W4:Y:S08]  /*0d90*/  @!P2 LDC R10, c[0x3][0x58] ;  /* 0x00c01600ff0aab82 */ /* 0x008f300000000800 */
[----:B------:R-:W3:Y:S01]  /*0da0*/  @!P0 LDC R18, c[0x3][0x5c] ;  /* 0x00c01700ff128b82 */ /* 0x000ee20000000800 */
[----:B------:R-:W-:-:S02]  /*0db0*/  IMAD R17, R17, UR8, RZ ;  /* 0x0000000811117c24 */ /* 0x000fc4000f8e02ff */
[----:B-----5:R-:W-:-:S05]  /*0dc0*/  @!P5 FFMA R16, R5, R0, R16 ;  /* 0x000000000510d223 */ /* 0x020fca0000000010 */
[----:B------:R-:W5:Y:S01]  /*0dd0*/  @!P1 LDC R0, c[0x3][0x60] ;  /* 0x00c01800ff009b82 */ /* 0x000f620000000800 */
[----:B--2---:R-:W-:-:S04]  /*0de0*/  @!P6 FFMA R16, R7, R4, R16 ;  /* 0x000000040710e223 */ /* 0x004fc80000000010 */
[----:B-1----:R-:W-:-:S04]  /*0df0*/  @!P4 FFMA R16, R9, R6, R16 ;  /* 0x000000060910c223 */ /* 0x002fc80000000010 */
[----:B0-----:R-:W-:Y:S01]  /*0e00*/  @!P3 FFMA R16, R11, R8, R16 ;  /* 0x000000080b10b223 */ /* 0x001fe20000000010 */
[----:B------:R-:W-:-:S03]  /*0e10*/  LEA.HI R17, P3, R17, R20, RZ, 0x1e ;  /* 0x0000001411117211 */ /* 0x000fc6000787f0ff */
[----:B----4-:R-:W-:Y:S01]  /*0e20*/  @!P2 FFMA R16, R13, R10, R16 ;  /* 0x0000000a0d10a223 */ /* 0x010fe20000000010 */
[----:B------:R-:W-:Y:S02]  /*0e30*/  LEA.HI.X.SX32 R20, R20, RZ, 0x1, P3 ;  /* 0x000000ff14147211 */ /* 0x000fe400018f0eff */
[----:B------:R-:W-:Y:S01]  /*0e40*/  LEA R2, P2, R17, UR10, 0x2 ;  /* 0x0000000a11027c11 */ /* 0x000fe2000f8410ff */
[----:B---3--:R-:W-:-:S03]  /*0e50*/  @!P0 FFMA R16, R3, R18, R16 ;  /* 0x0000001203108223 */ /* 0x008fc60000000010 */
[----:B------:R-:W-:Y:S01]  /*0e60*/  LEA.HI.X R3, R17, UR11, R20, 0x2, P2 ;  /* 0x0000000b11037c11 */ /* 0x000fe200090f1414 */
[----:B-----5:R-:W-:-:S05]  /*0e70*/  @!P1 FFMA R16, R15, R0, R16 ;  /* 0x000000000f109223 */ /* 0x020fca0000000010 */
[----:B------:R-:W-:Y:S01]  /*0e80*/  STG.E desc[UR4][R2.64], R16 ;  /* 0x0000001002007986 */ /* 0x000fe2000c101904 */
[----:B------:R-:W-:Y:S05]  /*0e90*/  EXIT ;  /* 0x000000000000794d */ /* 0x000fea0003800000 */
.L_x_0:
[----:B------:R-:W-:-:S00]  /*0ea0*/  BRA `(.L_x_0) ;  /* 0xfffffffc00fc7947 */ /* 0x000fc0000383ffff */
[----:B------:R-:W-:-:S00]  /*0eb0*/  NOP ;  /* 0x0000000000007918 */ /* 0x000fc00000000000 */
        /* <DEDUP_REMOVED lines=12> */
.L_x_1:


//--------------------- .nv.shared.reserved.0     --------------------------
	.section	.nv.shared.reserved.0,"aw",@nobits
	.weak		__nv_reservedSMEM_offset_0_alias
	.size		__nv_reservedSMEM_offset_0_alias, 0, 64
	.other		__nv_reservedSMEM_offset_0_alias,@"STO_CUDA_RESERVED_SHARED STV_DEFAULT"
__nv_reservedSMEM_offset_0_alias:
	.zero		0
	.zero		64


//--------------------- .nv.constant0._Z17ConvolutionKernel6MatrixS_ --------------------------
	.section	.nv.constant0._Z17ConvolutionKernel6MatrixS_,"a",@progbits
	.sectionflags	@""
	.align	4
.nv.constant0._Z17ConvolutionKernel6MatrixS_:
	.zero		944


//--------------------- SYMBOLS --------------------------

	.type		.nv.reservedSmem.offset0,@object
	.size		.nv.reservedSmem.offset0,0x4
